//
// Generated by NVIDIA NVVM Compiler
//
// Compiler Build ID: CL-36424714
// Cuda compilation tools, release 13.0, V13.0.88
// Based on NVVM 20.0.0
//

.version 9.0
.target sm_100
.address_size 64

	// .globl	_Z6kernely

.visible .entry _Z6kernely(
	.param .u64 _Z6kernely_param_0
)
{


	ret;

}


// ===== COMPILED SASS (sm_100) =====

	.target	sm_100

	.elftype	@"ET_EXEC"


//--------------------- .note.nv.tkinfo           --------------------------
	.section	.note.nv.tkinfo,"",@"SHT_NOTE"
	.sectionflags	@"SHF_NOTE_NV_TKINFO"
	.tkinfo
        /*0018*/ 	.word	0x00000002
        /*0030*/ 	.string	""
        /*0030*/ 	.string	"ptxas"
        /*0030*/ 	.string	"Cuda compilation tools, release 13.0, V13.0.88"
        /*0030*/ 	.string	"Build cuda_13.0.r13.0/compiler.36424714_0"
        /*0030*/ 	.string	"-arch sm_100 -m 64 "



//--------------------- .note.nv.cuinfo           --------------------------
	.section	.note.nv.cuinfo,"",@"SHT_NOTE"
	.sectionflags	@"SHF_NOTE_NV_CUINFO"
        /*0018*/ 	.short	0x0002
        /*001a*/ 	.short	0x0064
        /*001c*/ 	.short	0x0082
	.zero		2


//--------------------- .nv.info                  --------------------------
	.section	.nv.info,"",@"SHT_CUDA_INFO"
	.align	4


	//----- nvinfo : EIATTR_REGCOUNT
	.align		4
        /*0000*/ 	.byte	0x04, 0x2f
        /*0002*/ 	.short	(.L_1 - .L_0)
	.align		4
.L_0:
        /*0004*/ 	.word	index@(_Z6kernely)
        /*0008*/ 	.word	0x00000004


	//----- nvinfo : EIATTR_FRAME_SIZE
	.align		4
.L_1:
        /*000c*/ 	.byte	0x04, 0x11
        /*000e*/ 	.short	(.L_3 - .L_2)
	.align		4
.L_2:
        /*0010*/ 	.word	index@(_Z6kernely)
        /*0014*/ 	.word	0x00000000


	//----- nvinfo : EIATTR_MIN_STACK_SIZE
	.align		4
.L_3:
        /*0018*/ 	.byte	0x04, 0x12
        /*001a*/ 	.short	(.L_5 - .L_4)
	.align		4
.L_4:
        /*001c*/ 	.word	index@(_Z6kernely)
        /*0020*/ 	.word	0x00000000
.L_5:


//--------------------- .nv.compat                --------------------------
	.section	.nv.compat,"",@"SHT_CUDA_COMPAT_INFO"
	.align	4
        /*0000*/ 	.byte	0x02, 0x09, 0x00, 0x00, 0x02, 0x02, 0x01, 0x00, 0x02, 0x05, 0x05, 0x00, 0x03, 0x07, 0x01, 0x01
        /*0010*/ 	.byte	0x02, 0x03, 0x00, 0x00, 0x02, 0x06, 0x01, 0x00, 0x04, 0x0b, 0x08, 0x00, 0x09, 0x00, 0x00, 0x00
        /*0020*/ 	.byte	0x00, 0x00, 0x00, 0x00


//--------------------- .nv.info._Z6kernely       --------------------------
	.section	.nv.info._Z6kernely,"",@"SHT_CUDA_INFO"
	.sectionflags	@""
	.align	4


	//----- nvinfo : EIATTR_CUDA_API_VERSION
	.align		4
        /*0000*/ 	.byte	0x04, 0x37
        /*0002*/ 	.short	(.L_7 - .L_6)
.L_6:
        /*0004*/ 	.word	0x00000082


	//----- nvinfo : EIATTR_KPARAM_INFO
	.align		4
.L_7:
        /*0008*/ 	.byte	0x04, 0x17
        /*000a*/ 	.short	(.L_9 - .L_8)
.L_8:
        /*000c*/ 	.word	0x00000000
        /*0010*/ 	.short	0x0000
        /*0012*/ 	.short	0x0000
        /*0014*/ 	.byte	0x00, 0xf0, 0x21, 0x00


	//----- nvinfo : EIATTR_SPARSE_MMA_MASK
	.align		4
.L_9:
        /*0018*/ 	.byte	0x03, 0x50
        /*001a*/ 	.short	0x0000


	//----- nvinfo : EIATTR_MAXREG_COUNT
	.align		4
        /*001c*/ 	.byte	0x03, 0x1b
        /*001e*/ 	.short	0x00ff


	//----- nvinfo : EIATTR_MERCURY_ISA_VERSION
	.align		4
        /*0020*/ 	.byte	0x03, 0x5f
        /*0022*/ 	.short	0x0101


	//----- nvinfo : EIATTR_VRC_CTA_INIT_COUNT
	.align		4
        /*0024*/ 	.byte	0x02, 0x4a
	.zero		1
	.zero		1


	//----- nvinfo : EIATTR_EXIT_INSTR_OFFSETS
	.align		4
        /*0028*/ 	.byte	0x04, 0x1c
        /*002a*/ 	.short	(.L_11 - .L_10)


	//   ....[0]....
.L_10:
        /*002c*/ 	.word	0x00000010


	//----- nvinfo : EIATTR_CBANK_PARAM_SIZE
	.align		4
.L_11:
        /*0030*/ 	.byte	0x03, 0x19
        /*0032*/ 	.short	0x0008


	//----- nvinfo : EIATTR_PARAM_CBANK
	.align		4
        /*0034*/ 	.byte	0x04, 0x0a
        /*0036*/ 	.short	(.L_13 - .L_12)
	.align		4
.L_12:
        /*0038*/ 	.word	index@(.nv.constant0._Z6kernely)
        /*003c*/ 	.short	0x0380
        /*003e*/ 	.short	0x0008


	//----- nvinfo : EIATTR_SW_WAR
	.align		4
.L_13:
        /*0040*/ 	.byte	0x04, 0x36
        /*0042*/ 	.short	(.L_15 - .L_14)
.L_14:
        /*0044*/ 	.word	0x00000008
.L_15:


//--------------------- .nv.callgraph             --------------------------
	.section	.nv.callgraph,"",@"SHT_CUDA_CALLGRAPH"
	.align	4
	.sectionentsize	8
	.align		4
        /*0000*/ 	.word	0x00000000
	.align		4
        /*0004*/ 	.word	0xffffffff
	.align		4
        /*0008*/ 	.word	0x00000000
	.align		4
        /*000c*/ 	.word	0xfffffffe
	.align		4
        /*0010*/ 	.word	0x00000000
	.align		4
        /*0014*/ 	.word	0xfffffffd
	.align		4
        /*0018*/ 	.word	0x00000000
	.align		4
        /*001c*/ 	.word	0xfffffffc


//--------------------- .text._Z6kernely          --------------------------
	.section	.text._Z6kernely,"ax",@progbits
	.align	128
        .global         _Z6kernely
        .type           _Z6kernely,@function
        .size           _Z6kernely,(.L_x_1 - _Z6kernely)
        .other          _Z6kernely,@"STO_CUDA_ENTRY STV_DEFAULT"
_Z6kernely:
.text._Z6kernely:
[----:B------:R-:W-:Y:S01]  /*0000*/  LDC R1, c[0x0][0x37c] ;  /* 0x0000df00ff017b82 */ /* 0x000fe20000000800 */
[----:B------:R-:W-:Y:S05]  /*0010*/  EXIT ;  /* 0x000000000000794d */ /* 0x000fea0003800000 */
.L_x_0:
[----:B------:R-:W-:-:S00]  /*0020*/  BRA `(.L_x_0) ;  /* 0xfffffffc00fc7947 */ /* 0x000fc0000383ffff */
[----:B------:R-:W-:-:S00]  /*0030*/  NOP ;  /* 0x0000000000007918 */ /* 0x000fc00000000000 */
        /* <DEDUP_REMOVED lines=12> */
.L_x_1:


//--------------------- .nv.shared.reserved.0     --------------------------
	.section	.nv.shared.reserved.0,"aw",@nobits
	.weak		__nv_reservedSMEM_offset_0_alias
	.size		__nv_reservedSMEM_offset_0_alias, 0, 64
	.other		__nv_reservedSMEM_offset_0_alias,@"STO_CUDA_RESERVED_SHARED STV_DEFAULT"
__nv_reservedSMEM_offset_0_alias:
	.zero		0
	.zero		64


//--------------------- .nv.constant0._Z6kernely  --------------------------
	.section	.nv.constant0._Z6kernely,"a",@progbits
	.sectionflags	@""
	.align	4
.nv.constant0._Z6kernely:
	.zero		904


//--------------------- SYMBOLS --------------------------

	.type		.nv.reservedSmem.offset0,@object
	.size		.nv.reservedSmem.offset0,0x4
